//
// Generated by NVIDIA NVVM Compiler
//
// Compiler Build ID: CL-36424714
// Cuda compilation tools, release 13.0, V13.0.88
// Based on NVVM 20.0.0
//

.version 9.0
.target sm_100
.address_size 64

	// .globl	_ZN8pygpukit3ops5batch24gather_embeddings_kernelEPKiPK6__halfPS4_iii
.extern .shared .align 16 .b8 _ZN8pygpukit3ops5batch4smemE[];

.visible .entry _ZN8pygpukit3ops5batch24gather_embeddings_kernelEPKiPK6__halfPS4_iii(
	.param .u64 .ptr .align 1 _ZN8pygpukit3ops5batch24gather_embeddings_kernelEPKiPK6__halfPS4_iii_param_0,
	.param .u64 .ptr .align 1 _ZN8pygpukit3ops5batch24gather_embeddings_kernelEPKiPK6__halfPS4_iii_param_1,
	.param .u64 .ptr .align 1 _ZN8pygpukit3ops5batch24gather_embeddings_kernelEPKiPK6__halfPS4_iii_param_2,
	.param .u32 _ZN8pygpukit3ops5batch24gather_embeddings_kernelEPKiPK6__halfPS4_iii_param_3,
	.param .u32 _ZN8pygpukit3ops5batch24gather_embeddings_kernelEPKiPK6__halfPS4_iii_param_4,
	.param .u32 _ZN8pygpukit3ops5batch24gather_embeddings_kernelEPKiPK6__halfPS4_iii_param_5
)
{
	.reg .pred 	%p<7>;
	.reg .b16 	%rs<2>;
	.reg .b32 	%r<15>;
	.reg .b64 	%rd<13>;

	ld.param.u64 	%rd3, [_ZN8pygpukit3ops5batch24gather_embeddings_kernelEPKiPK6__halfPS4_iii_param_0];
	ld.param.u64 	%rd4, [_ZN8pygpukit3ops5batch24gather_embeddings_kernelEPKiPK6__halfPS4_iii_param_1];
	ld.param.u64 	%rd5, [_ZN8pygpukit3ops5batch24gather_embeddings_kernelEPKiPK6__halfPS4_iii_param_2];
	ld.param.u32 	%r11, [_ZN8pygpukit3ops5batch24gather_embeddings_kernelEPKiPK6__halfPS4_iii_param_3];
	ld.param.u32 	%r9, [_ZN8pygpukit3ops5batch24gather_embeddings_kernelEPKiPK6__halfPS4_iii_param_4];
	ld.param.u32 	%r10, [_ZN8pygpukit3ops5batch24gather_embeddings_kernelEPKiPK6__halfPS4_iii_param_5];
	mov.u32 	%r1, %ctaid.x;
	setp.ge.s32 	%p1, %r1, %r11;
	@%p1 bra 	$L__BB0_5;
	cvta.to.global.u64 	%rd6, %rd3;
	mul.wide.u32 	%rd7, %r1, 4;
	add.s64 	%rd8, %rd6, %rd7;
	ld.global.nc.u32 	%r2, [%rd8];
	setp.lt.s32 	%p2, %r2, 0;
	setp.ge.s32 	%p3, %r2, %r10;
	or.pred  	%p4, %p2, %p3;
	@%p4 bra 	$L__BB0_5;
	mov.u32 	%r14, %tid.x;
	setp.ge.s32 	%p5, %r14, %r9;
	@%p5 bra 	$L__BB0_5;
	mov.u32 	%r4, %ntid.x;
	cvta.to.global.u64 	%rd1, %rd4;
	cvta.to.global.u64 	%rd2, %rd5;
	mul.lo.s32 	%r5, %r9, %r1;
	mul.lo.s32 	%r6, %r2, %r9;
$L__BB0_4:
	add.s32 	%r12, %r14, %r5;
	mul.wide.s32 	%rd9, %r12, 2;
	add.s64 	%rd10, %rd2, %rd9;
	add.s32 	%r13, %r14, %r6;
	mul.wide.s32 	%rd11, %r13, 2;
	add.s64 	%rd12, %rd1, %rd11;
	ld.global.nc.u16 	%rs1, [%rd12];
	st.global.u16 	[%rd10], %rs1;
	add.s32 	%r14, %r14, %r4;
	setp.lt.s32 	%p6, %r14, %r9;
	@%p6 bra 	$L__BB0_4;
$L__BB0_5:
	ret;

}
	// .globl	_ZN8pygpukit3ops5batch32scatter_last_token_logits_kernelEPK6__halfPS2_PKiS7_ii
.visible .entry _ZN8pygpukit3ops5batch32scatter_last_token_logits_kernelEPK6__halfPS2_PKiS7_ii(
	.param .u64 .ptr .align 1 _ZN8pygpukit3ops5batch32scatter_last_token_logits_kernelEPK6__halfPS2_PKiS7_ii_param_0,
	.param .u64 .ptr .align 1 _ZN8pygpukit3ops5batch32scatter_last_token_logits_kernelEPK6__halfPS2_PKiS7_ii_param_1,
	.param .u64 .ptr .align 1 _ZN8pygpukit3ops5batch32scatter_last_token_logits_kernelEPK6__halfPS2_PKiS7_ii_param_2,
	.param .u64 .ptr .align 1 _ZN8pygpukit3ops5batch32scatter_last_token_logits_kernelEPK6__halfPS2_PKiS7_ii_param_3,
	.param .u32 _ZN8pygpukit3ops5batch32scatter_last_token_logits_kernelEPK6__halfPS2_PKiS7_ii_param_4,
	.param .u32 _ZN8pygpukit3ops5batch32scatter_last_token_logits_kernelEPK6__halfPS2_PKiS7_ii_param_5
)
{
	.reg .pred 	%p<4>;
	.reg .b16 	%rs<2>;
	.reg .b32 	%r<17>;
	.reg .b64 	%rd<16>;

	ld.param.u64 	%rd3, [_ZN8pygpukit3ops5batch32scatter_last_token_logits_kernelEPK6__halfPS2_PKiS7_ii_param_0];
	ld.param.u64 	%rd4, [_ZN8pygpukit3ops5batch32scatter_last_token_logits_kernelEPK6__halfPS2_PKiS7_ii_param_1];
	ld.param.u64 	%rd5, [_ZN8pygpukit3ops5batch32scatter_last_token_logits_kernelEPK6__halfPS2_PKiS7_ii_param_2];
	ld.param.u64 	%rd6, [_ZN8pygpukit3ops5batch32scatter_last_token_logits_kernelEPK6__halfPS2_PKiS7_ii_param_3];
	ld.param.u32 	%r10, [_ZN8pygpukit3ops5batch32scatter_last_token_logits_kernelEPK6__halfPS2_PKiS7_ii_param_4];
	ld.param.u32 	%r9, [_ZN8pygpukit3ops5batch32scatter_last_token_logits_kernelEPK6__halfPS2_PKiS7_ii_param_5];
	mov.u32 	%r1, %ctaid.x;
	setp.ge.s32 	%p1, %r1, %r10;
	@%p1 bra 	$L__BB1_4;
	cvta.to.global.u64 	%rd7, %rd5;
	cvta.to.global.u64 	%rd8, %rd6;
	mul.wide.u32 	%rd9, %r1, 4;
	add.s64 	%rd10, %rd7, %rd9;
	ld.global.nc.u32 	%r11, [%rd10];
	add.s64 	%rd11, %rd8, %rd9;
	ld.global.nc.u32 	%r12, [%rd11];
	add.s32 	%r13, %r11, %r12;
	add.s32 	%r2, %r13, -1;
	mov.u32 	%r16, %tid.x;
	setp.ge.s32 	%p2, %r16, %r9;
	@%p2 bra 	$L__BB1_4;
	mov.u32 	%r4, %ntid.x;
	cvta.to.global.u64 	%rd1, %rd3;
	cvta.to.global.u64 	%rd2, %rd4;
	mul.lo.s32 	%r5, %r9, %r1;
	mul.lo.s32 	%r6, %r2, %r9;
$L__BB1_3:
	add.s32 	%r14, %r16, %r5;
	mul.wide.s32 	%rd12, %r14, 2;
	add.s64 	%rd13, %rd2, %rd12;
	add.s32 	%r15, %r16, %r6;
	mul.wide.s32 	%rd14, %r15, 2;
	add.s64 	%rd15, %rd1, %rd14;
	ld.global.nc.u16 	%rs1, [%rd15];
	st.global.u16 	[%rd13], %rs1;
	add.s32 	%r16, %r16, %r4;
	setp.lt.s32 	%p3, %r16, %r9;
	@%p3 bra 	$L__BB1_3;
$L__BB1_4:
	ret;

}
	// .globl	_ZN8pygpukit3ops5batch27prepare_position_ids_kernelEPiPKiS4_S4_S4_i
.visible .entry _ZN8pygpukit3ops5batch27prepare_position_ids_kernelEPiPKiS4_S4_S4_i(
	.param .u64 .ptr .align 1 _ZN8pygpukit3ops5batch27prepare_position_ids_kernelEPiPKiS4_S4_S4_i_param_0,
	.param .u64 .ptr .align 1 _ZN8pygpukit3ops5batch27prepare_position_ids_kernelEPiPKiS4_S4_S4_i_param_1,
	.param .u64 .ptr .align 1 _ZN8pygpukit3ops5batch27prepare_position_ids_kernelEPiPKiS4_S4_S4_i_param_2,
	.param .u64 .ptr .align 1 _ZN8pygpukit3ops5batch27prepare_position_ids_kernelEPiPKiS4_S4_S4_i_param_3,
	.param .u64 .ptr .align 1 _ZN8pygpukit3ops5batch27prepare_position_ids_kernelEPiPKiS4_S4_S4_i_param_4,
	.param .u32 _ZN8pygpukit3ops5batch27prepare_position_ids_kernelEPiPKiS4_S4_S4_i_param_5
)
{
	.reg .pred 	%p<5>;
	.reg .b32 	%r<14>;
	.reg .b64 	%rd<18>;

	ld.param.u64 	%rd2, [_ZN8pygpukit3ops5batch27prepare_position_ids_kernelEPiPKiS4_S4_S4_i_param_0];
	ld.param.u64 	%rd3, [_ZN8pygpukit3ops5batch27prepare_position_ids_kernelEPiPKiS4_S4_S4_i_param_1];
	ld.param.u64 	%rd4, [_ZN8pygpukit3ops5batch27prepare_position_ids_kernelEPiPKiS4_S4_S4_i_param_2];
	ld.param.u64 	%rd5, [_ZN8pygpukit3ops5batch27prepare_position_ids_kernelEPiPKiS4_S4_S4_i_param_3];
	ld.param.u64 	%rd6, [_ZN8pygpukit3ops5batch27prepare_position_ids_kernelEPiPKiS4_S4_S4_i_param_4];
	ld.param.u32 	%r10, [_ZN8pygpukit3ops5batch27prepare_position_ids_kernelEPiPKiS4_S4_S4_i_param_5];
	mov.u32 	%r1, %ctaid.x;
	setp.ge.s32 	%p1, %r1, %r10;
	@%p1 bra 	$L__BB2_4;
	cvta.to.global.u64 	%rd7, %rd3;
	cvta.to.global.u64 	%rd8, %rd4;
	cvta.to.global.u64 	%rd9, %rd6;
	cvta.to.global.u64 	%rd10, %rd5;
	mul.wide.u32 	%rd11, %r1, 4;
	add.s64 	%rd12, %rd7, %rd11;
	ld.global.nc.u32 	%r2, [%rd12];
	add.s64 	%rd13, %rd8, %rd11;
	ld.global.nc.u32 	%r3, [%rd13];
	add.s64 	%rd14, %rd9, %rd11;
	ld.global.nc.u32 	%r4, [%rd14];
	add.s64 	%rd15, %rd10, %rd11;
	ld.global.nc.u32 	%r5, [%rd15];
	mov.u32 	%r13, %tid.x;
	setp.ge.s32 	%p2, %r13, %r4;
	@%p2 bra 	$L__BB2_4;
	mov.u32 	%r7, %ntid.x;
	cvta.to.global.u64 	%rd1, %rd2;
$L__BB2_3:
	setp.eq.s32 	%p3, %r5, 0;
	selp.b32 	%r11, %r3, %r13, %p3;
	add.s32 	%r12, %r13, %r2;
	mul.wide.s32 	%rd16, %r12, 4;
	add.s64 	%rd17, %rd1, %rd16;
	st.global.u32 	[%rd17], %r11;
	add.s32 	%r13, %r13, %r7;
	setp.lt.s32 	%p4, %r13, %r4;
	@%p4 bra 	$L__BB2_3;
$L__BB2_4:
	ret;

}
	// .globl	_ZN8pygpukit3ops5batch22argmax_sampling_kernelEPK6__halfPiii
.visible .entry _ZN8pygpukit3ops5batch22argmax_sampling_kernelEPK6__halfPiii(
	.param .u64 .ptr .align 1 _ZN8pygpukit3ops5batch22argmax_sampling_kernelEPK6__halfPiii_param_0,
	.param .u64 .ptr .align 1 _ZN8pygpukit3ops5batch22argmax_sampling_kernelEPK6__halfPiii_param_1,
	.param .u32 _ZN8pygpukit3ops5batch22argmax_sampling_kernelEPK6__halfPiii_param_2,
	.param .u32 _ZN8pygpukit3ops5batch22argmax_sampling_kernelEPK6__halfPiii_param_3
)
{
	.reg .pred 	%p<10>;
	.reg .b16 	%rs<2>;
	.reg .b32 	%r<32>;
	.reg .b32 	%f<11>;
	.reg .b64 	%rd<9>;

	ld.param.u64 	%rd2, [_ZN8pygpukit3ops5batch22argmax_sampling_kernelEPK6__halfPiii_param_0];
	ld.param.u64 	%rd3, [_ZN8pygpukit3ops5batch22argmax_sampling_kernelEPK6__halfPiii_param_1];
	ld.param.u32 	%r17, [_ZN8pygpukit3ops5batch22argmax_sampling_kernelEPK6__halfPiii_param_2];
	ld.param.u32 	%r16, [_ZN8pygpukit3ops5batch22argmax_sampling_kernelEPK6__halfPiii_param_3];
	mov.u32 	%r1, %ctaid.x;
	setp.ge.s32 	%p1, %r1, %r17;
	@%p1 bra 	$L__BB3_11;
	mov.u32 	%r31, %ntid.x;
	mov.u32 	%r3, %tid.x;
	setp.ge.s32 	%p2, %r3, %r16;
	mov.b32 	%r30, 0;
	mov.f32 	%f10, 0fE0AD78EC;
	@%p2 bra 	$L__BB3_4;
	cvta.to.global.u64 	%rd1, %rd2;
	mul.lo.s32 	%r4, %r16, %r1;
	mov.f32 	%f10, 0fE0AD78EC;
	mov.b32 	%r30, 0;
	mov.u32 	%r28, %r3;
$L__BB3_3:
	add.s32 	%r20, %r28, %r4;
	mul.wide.s32 	%rd4, %r20, 2;
	add.s64 	%rd5, %rd1, %rd4;
	ld.global.nc.u16 	%rs1, [%rd5];
	// begin inline asm
	{  cvt.f32.f16 %f7, %rs1;}

	// end inline asm
	setp.gt.f32 	%p3, %f7, %f10;
	selp.f32 	%f10, %f7, %f10, %p3;
	selp.b32 	%r30, %r28, %r30, %p3;
	add.s32 	%r28, %r28, %r31;
	setp.lt.s32 	%p4, %r28, %r16;
	@%p4 bra 	$L__BB3_3;
$L__BB3_4:
	shl.b32 	%r21, %r31, 2;
	mov.u32 	%r22, _ZN8pygpukit3ops5batch4smemE;
	add.s32 	%r10, %r22, %r21;
	shl.b32 	%r23, %r3, 2;
	add.s32 	%r11, %r22, %r23;
	st.shared.f32 	[%r11], %f10;
	add.s32 	%r12, %r10, %r23;
	st.shared.u32 	[%r12], %r30;
	bar.sync 	0;
	setp.lt.u32 	%p5, %r31, 2;
	@%p5 bra 	$L__BB3_9;
$L__BB3_5:
	mov.u32 	%r13, %r31;
	shr.u32 	%r31, %r13, 1;
	setp.ge.u32 	%p6, %r3, %r31;
	@%p6 bra 	$L__BB3_8;
	shl.b32 	%r15, %r31, 2;
	add.s32 	%r24, %r11, %r15;
	ld.shared.f32 	%f4, [%r24];
	ld.shared.f32 	%f8, [%r11];
	setp.leu.f32 	%p7, %f4, %f8;
	@%p7 bra 	$L__BB3_8;
	st.shared.f32 	[%r11], %f4;
	add.s32 	%r25, %r12, %r15;
	ld.shared.u32 	%r26, [%r25];
	st.shared.u32 	[%r12], %r26;
$L__BB3_8:
	bar.sync 	0;
	setp.gt.u32 	%p8, %r13, 3;
	@%p8 bra 	$L__BB3_5;
$L__BB3_9:
	setp.ne.s32 	%p9, %r3, 0;
	@%p9 bra 	$L__BB3_11;
	ld.shared.u32 	%r27, [%r10];
	cvta.to.global.u64 	%rd6, %rd3;
	mul.wide.u32 	%rd7, %r1, 4;
	add.s64 	%rd8, %rd6, %rd7;
	st.global.u32 	[%rd8], %r27;
$L__BB3_11:
	ret;

}
	// .globl	_ZN8pygpukit3ops5batch16check_eos_kernelEPiPKiii
.visible .entry _ZN8pygpukit3ops5batch16check_eos_kernelEPiPKiii(
	.param .u64 .ptr .align 1 _ZN8pygpukit3ops5batch16check_eos_kernelEPiPKiii_param_0,
	.param .u64 .ptr .align 1 _ZN8pygpukit3ops5batch16check_eos_kernelEPiPKiii_param_1,
	.param .u32 _ZN8pygpukit3ops5batch16check_eos_kernelEPiPKiii_param_2,
	.param .u32 _ZN8pygpukit3ops5batch16check_eos_kernelEPiPKiii_param_3
)
{
	.reg .pred 	%p<3>;
	.reg .b32 	%r<9>;
	.reg .b64 	%rd<8>;

	ld.param.u64 	%rd1, [_ZN8pygpukit3ops5batch16check_eos_kernelEPiPKiii_param_0];
	ld.param.u64 	%rd2, [_ZN8pygpukit3ops5batch16check_eos_kernelEPiPKiii_param_1];
	ld.param.u32 	%r3, [_ZN8pygpukit3ops5batch16check_eos_kernelEPiPKiii_param_2];
	ld.param.u32 	%r2, [_ZN8pygpukit3ops5batch16check_eos_kernelEPiPKiii_param_3];
	mov.u32 	%r4, %ctaid.x;
	mov.u32 	%r5, %ntid.x;
	mov.u32 	%r6, %tid.x;
	mad.lo.s32 	%r1, %r4, %r5, %r6;
	setp.ge.s32 	%p1, %r1, %r3;
	@%p1 bra 	$L__BB4_2;
	cvta.to.global.u64 	%rd3, %rd2;
	cvta.to.global.u64 	%rd4, %rd1;
	mul.wide.s32 	%rd5, %r1, 4;
	add.s64 	%rd6, %rd3, %rd5;
	ld.global.nc.u32 	%r7, [%rd6];
	setp.eq.s32 	%p2, %r7, %r2;
	selp.u32 	%r8, 1, 0, %p2;
	add.s64 	%rd7, %rd4, %rd5;
	st.global.u32 	[%rd7], %r8;
$L__BB4_2:
	ret;

}


// ===== COMPILED SASS (sm_100) =====

	.target	sm_100

	.elftype	@"ET_EXEC"


//--------------------- .note.nv.tkinfo           --------------------------
	.section	.note.nv.tkinfo,"",@"SHT_NOTE"
	.sectionflags	@"SHF_NOTE_NV_TKINFO"
	.tkinfo
        /*0018*/ 	.word	0x00000002
        /*0030*/ 	.string	""
        /*0030*/ 	.string	"ptxas"
        /*0030*/ 	.string	"Cuda compilation tools, release 13.0, V13.0.88"
        /*0030*/ 	.string	"Build cuda_13.0.r13.0/compiler.36424714_0"
        /*0030*/ 	.string	"-arch sm_100 -m 64 "



//--------------------- .note.nv.cuinfo           --------------------------
	.section	.note.nv.cuinfo,"",@"SHT_NOTE"
	.sectionflags	@"SHF_NOTE_NV_CUINFO"
        /*0018*/ 	.short	0x0002
        /*001a*/ 	.short	0x0064
        /*001c*/ 	.short	0x0082
	.zero		2


//--------------------- .nv.info                  --------------------------
	.section	.nv.info,"",@"SHT_CUDA_INFO"
	.align	4


	//----- nvinfo : EIATTR_REGCOUNT
	.align		4
        /*0000*/ 	.byte	0x04, 0x2f
        /*0002*/ 	.short	(.L_1 - .L_0)
	.align		4
.L_0:
        /*0004*/ 	.word	index@(_ZN8pygpukit3ops5batch24gather_embeddings_kernelEPKiPK6__halfPS4_iii)
        /*0008*/ 	.word	0x0000000e


	//----- nvinfo : EIATTR_FRAME_SIZE
	.align		4
.L_1:
        /*000c*/ 	.byte	0x04, 0x11
        /*000e*/ 	.short	(.L_3 - .L_2)
	.align		4
.L_2:
        /*0010*/ 	.word	index@(_ZN8pygpukit3ops5batch24gather_embeddings_kernelEPKiPK6__halfPS4_iii)
        /*0014*/ 	.word	0x00000000


	//----- nvinfo : EIATTR_REGCOUNT
	.align		4
.L_3:
        /*0018*/ 	.byte	0x04, 0x2f
        /*001a*/ 	.short	(.L_5 - .L_4)
	.align		4
.L_4:
        /*001c*/ 	.word	index@(_ZN8pygpukit3ops5batch32scatter_last_token_logits_kernelEPK6__halfPS2_PKiS7_ii)
        /*0020*/ 	.word	0x00000010


	//----- nvinfo : EIATTR_FRAME_SIZE
	.align		4
.L_5:
        /*0024*/ 	.byte	0x04, 0x11
        /*0026*/ 	.short	(.L_7 - .L_6)
	.align		4
.L_6:
        /*0028*/ 	.word	index@(_ZN8pygpukit3ops5batch32scatter_last_token_logits_kernelEPK6__halfPS2_PKiS7_ii)
        /*002c*/ 	.word	0x00000000


	//----- nvinfo : EIATTR_REGCOUNT
	.align		4
.L_7:
        /*0030*/ 	.byte	0x04, 0x2f
        /*0032*/ 	.short	(.L_9 - .L_8)
	.align		4
.L_8:
        /*0034*/ 	.word	index@(_ZN8pygpukit3ops5batch27prepare_position_ids_kernelEPiPKiS4_S4_S4_i)
        /*0038*/ 	.word	0x00000010


	//----- nvinfo : EIATTR_FRAME_SIZE
	.align		4
.L_9:
        /*003c*/ 	.byte	0x04, 0x11
        /*003e*/ 	.short	(.L_11 - .L_10)
	.align		4
.L_10:
        /*0040*/ 	.word	index@(_ZN8pygpukit3ops5batch27prepare_position_ids_kernelEPiPKiS4_S4_S4_i)
        /*0044*/ 	.word	0x00000000


	//----- nvinfo : EIATTR_REGCOUNT
	.align		4
.L_11:
        /*0048*/ 	.byte	0x04, 0x2f
        /*004a*/ 	.short	(.L_13 - .L_12)
	.align		4
.L_12:
        /*004c*/ 	.word	index@(_ZN8pygpukit3ops5batch22argmax_sampling_kernelEPK6__halfPiii)
        /*0050*/ 	.word	0x00000012


	//----- nvinfo : EIATTR_FRAME_SIZE
	.align		4
.L_13:
        /*0054*/ 	.byte	0x04, 0x11
        /*0056*/ 	.short	(.L_15 - .L_14)
	.align		4
.L_14:
        /*0058*/ 	.word	index@(_ZN8pygpukit3ops5batch22argmax_sampling_kernelEPK6__halfPiii)
        /*005c*/ 	.word	0x00000000


	//----- nvinfo : EIATTR_REGCOUNT
	.align		4
.L_15:
        /*0060*/ 	.byte	0x04, 0x2f
        /*0062*/ 	.short	(.L_17 - .L_16)
	.align		4
.L_16:
        /*0064*/ 	.word	index@(_ZN8pygpukit3ops5batch16check_eos_kernelEPiPKiii)
        /*0068*/ 	.word	0x0000000a


	//----- nvinfo : EIATTR_FRAME_SIZE
	.align		4
.L_17:
        /*006c*/ 	.byte	0x04, 0x11
        /*006e*/ 	.short	(.L_19 - .L_18)
	.align		4
.L_18:
        /*0070*/ 	.word	index@(_ZN8pygpukit3ops5batch16check_eos_kernelEPiPKiii)
        /*0074*/ 	.word	0x00000000


	//----- nvinfo : EIATTR_MIN_STACK_SIZE
	.align		4
.L_19:
        /*0078*/ 	.byte	0x04, 0x12
        /*007a*/ 	.short	(.L_21 - .L_20)
	.align		4
.L_20:
        /*007c*/ 	.word	index@(_ZN8pygpukit3ops5batch16check_eos_kernelEPiPKiii)
        /*0080*/ 	.word	0x00000000


	//----- nvinfo : EIATTR_MIN_STACK_SIZE
	.align		4
.L_21:
        /*0084*/ 	.byte	0x04, 0x12
        /*0086*/ 	.short	(.L_23 - .L_22)
	.align		4
.L_22:
        /*0088*/ 	.word	index@(_ZN8pygpukit3ops5batch22argmax_sampling_kernelEPK6__halfPiii)
        /*008c*/ 	.word	0x00000000


	//----- nvinfo : EIATTR_MIN_STACK_SIZE
	.align		4
.L_23:
        /*0090*/ 	.byte	0x04, 0x12
        /*0092*/ 	.short	(.L_25 - .L_24)
	.align		4
.L_24:
        /*0094*/ 	.word	index@(_ZN8pygpukit3ops5batch27prepare_position_ids_kernelEPiPKiS4_S4_S4_i)
        /*0098*/ 	.word	0x00000000


	//----- nvinfo : EIATTR_MIN_STACK_SIZE
	.align		4
.L_25:
        /*009c*/ 	.byte	0x04, 0x12
        /*009e*/ 	.short	(.L_27 - .L_26)
	.align		4
.L_26:
        /*00a0*/ 	.word	index@(_ZN8pygpukit3ops5batch32scatter_last_token_logits_kernelEPK6__halfPS2_PKiS7_ii)
        /*00a4*/ 	.word	0x00000000


	//----- nvinfo : EIATTR_MIN_STACK_SIZE
	.align		4
.L_27:
        /*00a8*/ 	.byte	0x04, 0x12
        /*00aa*/ 	.short	(.L_29 - .L_28)
	.align		4
.L_28:
        /*00ac*/ 	.word	index@(_ZN8pygpukit3ops5batch24gather_embeddings_kernelEPKiPK6__halfPS4_iii)
        /*00b0*/ 	.word	0x00000000
.L_29:


//--------------------- .nv.compat                --------------------------
	.section	.nv.compat,"",@"SHT_CUDA_COMPAT_INFO"
	.align	4
        /*0000*/ 	.byte	0x02, 0x09, 0x00, 0x00, 0x02, 0x02, 0x01, 0x00, 0x02, 0x05, 0x05, 0x00, 0x03, 0x07, 0x01, 0x01
        /*0010*/ 	.byte	0x02, 0x03, 0x00, 0x00, 0x02, 0x06, 0x01, 0x00, 0x04, 0x0b, 0x08, 0x00, 0x09, 0x00, 0x00, 0x00
        /*0020*/ 	.byte	0x00, 0x00, 0x00, 0x00


//--------------------- .nv.info._ZN8pygpukit3ops5batch16check_eos_kernelEPiPKiii --------------------------
	.section	.nv.info._ZN8pygpukit3ops5batch16check_eos_kernelEPiPKiii,"",@"SHT_CUDA_INFO"
	.sectionflags	@""
	.align	4


	//----- nvinfo : EIATTR_CUDA_API_VERSION
	.align		4
        /*0000*/ 	.byte	0x04, 0x37
        /*0002*/ 	.short	(.L_31 - .L_30)
.L_30:
        /*0004*/ 	.word	0x00000082


	//----- nvinfo : EIATTR_KPARAM_INFO
	.align		4
.L_31:
        /*0008*/ 	.byte	0x04, 0x17
        /*000a*/ 	.short	(.L_33 - .L_32)
.L_32:
        /*000c*/ 	.word	0x00000000
        /*0010*/ 	.short	0x0003
        /*0012*/ 	.short	0x0014
        /*0014*/ 	.byte	0x00, 0xf0, 0x11, 0x00


	//----- nvinfo : EIATTR_KPARAM_INFO
	.align		4
.L_33:
        /*0018*/ 	.byte	0x04, 0x17
        /*001a*/ 	.short	(.L_35 - .L_34)
.L_34:
        /*001c*/ 	.word	0x00000000
        /*0020*/ 	.short	0x0002
        /*0022*/ 	.short	0x0010
        /*0024*/ 	.byte	0x00, 0xf0, 0x11, 0x00


	//----- nvinfo : EIATTR_KPARAM_INFO
	.align		4
.L_35:
        /*0028*/ 	.byte	0x04, 0x17
        /*002a*/ 	.short	(.L_37 - .L_36)
.L_36:
        /*002c*/ 	.word	0x00000000
        /*0030*/ 	.short	0x0001
        /*0032*/ 	.short	0x0008
        /*0034*/ 	.byte	0x00, 0xf5, 0x21, 0x00


	//----- nvinfo : EIATTR_KPARAM_INFO
	.align		4
.L_37:
        /*0038*/ 	.byte	0x04, 0x17
        /*003a*/ 	.short	(.L_39 - .L_38)
.L_38:
        /*003c*/ 	.word	0x00000000
        /*0040*/ 	.short	0x0000
        /*0042*/ 	.short	0x0000
        /*0044*/ 	.byte	0x00, 0xf5, 0x21, 0x00


	//----- nvinfo : EIATTR_SPARSE_MMA_MASK
	.align		4
.L_39:
        /*0048*/ 	.byte	0x03, 0x50
        /*004a*/ 	.short	0x0000


	//----- nvinfo : EIATTR_MAXREG_COUNT
	.align		4
        /*004c*/ 	.byte	0x03, 0x1b
        /*004e*/ 	.short	0x00ff


	//----- nvinfo : EIATTR_MERCURY_ISA_VERSION
	.align		4
        /*0050*/ 	.byte	0x03, 0x5f
        /*0052*/ 	.short	0x0101


	//----- nvinfo : EIATTR_VRC_CTA_INIT_COUNT
	.align		4
        /*0054*/ 	.byte	0x02, 0x4a
	.zero		1
	.zero		1


	//----- nvinfo : EIATTR_EXIT_INSTR_OFFSETS
	.align		4
        /*0058*/ 	.byte	0x04, 0x1c
        /*005a*/ 	.short	(.L_41 - .L_40)


	//   ....[0]....
.L_40:
        /*005c*/ 	.word	0x00000070


	//   ....[1]....
        /*0060*/ 	.word	0x00000120


	//----- nvinfo : EIATTR_CBANK_PARAM_SIZE
	.align		4
.L_41:
        /*0064*/ 	.byte	0x03, 0x19
        /*0066*/ 	.short	0x0018


	//----- nvinfo : EIATTR_PARAM_CBANK
	.align		4
        /*0068*/ 	.byte	0x04, 0x0a
        /*006a*/ 	.short	(.L_43 - .L_42)
	.align		4
.L_42:
        /*006c*/ 	.word	index@(.nv.constant0._ZN8pygpukit3ops5batch16check_eos_kernelEPiPKiii)
        /*0070*/ 	.short	0x0380
        /*0072*/ 	.short	0x0018


	//----- nvinfo : EIATTR_SW_WAR
	.align		4
.L_43:
        /*0074*/ 	.byte	0x04, 0x36
        /*0076*/ 	.short	(.L_45 - .L_44)
.L_44:
        /*0078*/ 	.word	0x00000008
.L_45:


//--------------------- .nv.info._ZN8pygpukit3ops5batch22argmax_sampling_kernelEPK6__halfPiii --------------------------
	.section	.nv.info._ZN8pygpukit3ops5batch22argmax_sampling_kernelEPK6__halfPiii,"",@"SHT_CUDA_INFO"
	.sectionflags	@""
	.align	4


	//----- nvinfo : EIATTR_CUDA_API_VERSION
	.align		4
        /*0000*/ 	.byte	0x04, 0x37
        /*0002*/ 	.short	(.L_47 - .L_46)
.L_46:
        /*0004*/ 	.word	0x00000082


	//----- nvinfo : EIATTR_KPARAM_INFO
	.align		4
.L_47:
        /*0008*/ 	.byte	0x04, 0x17
        /*000a*/ 	.short	(.L_49 - .L_48)
.L_48:
        /*000c*/ 	.word	0x00000000
        /*0010*/ 	.short	0x0003
        /*0012*/ 	.short	0x0014
        /*0014*/ 	.byte	0x00, 0xf0, 0x11, 0x00


	//----- nvinfo : EIATTR_KPARAM_INFO
	.align		4
.L_49:
        /*0018*/ 	.byte	0x04, 0x17
        /*001a*/ 	.short	(.L_51 - .L_50)
.L_50:
        /*001c*/ 	.word	0x00000000
        /*0020*/ 	.short	0x0002
        /*0022*/ 	.short	0x0010
        /*0024*/ 	.byte	0x00, 0xf0, 0x11, 0x00


	//----- nvinfo : EIATTR_KPARAM_INFO
	.align		4
.L_51:
        /*0028*/ 	.byte	0x04, 0x17
        /*002a*/ 	.short	(.L_53 - .L_52)
.L_52:
        /*002c*/ 	.word	0x00000000
        /*0030*/ 	.short	0x0001
        /*0032*/ 	.short	0x0008
        /*0034*/ 	.byte	0x00, 0xf5, 0x21, 0x00


	//----- nvinfo : EIATTR_KPARAM_INFO
	.align		4
.L_53:
        /*0038*/ 	.byte	0x04, 0x17
        /*003a*/ 	.short	(.L_55 - .L_54)
.L_54:
        /*003c*/ 	.word	0x00000000
        /*0040*/ 	.short	0x0000
        /*0042*/ 	.short	0x0000
        /*0044*/ 	.byte	0x00, 0xf5, 0x21, 0x00


	//----- nvinfo : EIATTR_SPARSE_MMA_MASK
	.align		4
.L_55:
        /*0048*/ 	.byte	0x03, 0x50
        /*004a*/ 	.short	0x0000


	//----- nvinfo : EIATTR_MAXREG_COUNT
	.align		4
        /*004c*/ 	.byte	0x03, 0x1b
        /*004e*/ 	.short	0x00ff


	//----- nvinfo : EIATTR_NUM_BARRIERS
	.align		4
        /*0050*/ 	.byte	0x02, 0x4c
        /*0052*/ 	.byte	0x01
	.zero		1


	//----- nvinfo : EIATTR_MERCURY_ISA_VERSION
	.align		4
        /*0054*/ 	.byte	0x03, 0x5f
        /*0056*/ 	.short	0x0101


	//----- nvinfo : EIATTR_VRC_CTA_INIT_COUNT
	.align		4
        /*0058*/ 	.byte	0x02, 0x4a
	.zero		1
	.zero		1


	//----- nvinfo : EIATTR_EXIT_INSTR_OFFSETS
	.align		4
        /*005c*/ 	.byte	0x04, 0x1c
        /*005e*/ 	.short	(.L_57 - .L_56)


	//   ....[0]....
.L_56:
        /*0060*/ 	.word	0x00000040


	//   ....[1]....
        /*0064*/ 	.word	0x000003b0


	//   ....[2]....
        /*0068*/ 	.word	0x00000400


	//----- nvinfo : EIATTR_CRS_STACK_SIZE
	.align		4
.L_57:
        /*006c*/ 	.byte	0x04, 0x1e
        /*006e*/ 	.short	(.L_59 - .L_58)
.L_58:
        /*0070*/ 	.word	0x00000000


	//----- nvinfo : EIATTR_CBANK_PARAM_SIZE
	.align		4
.L_59:
        /*0074*/ 	.byte	0x03, 0x19
        /*0076*/ 	.short	0x0018


	//----- nvinfo : EIATTR_PARAM_CBANK
	.align		4
        /*0078*/ 	.byte	0x04, 0x0a
        /*007a*/ 	.short	(.L_61 - .L_60)
	.align		4
.L_60:
        /*007c*/ 	.word	index@(.nv.constant0._ZN8pygpukit3ops5batch22argmax_sampling_kernelEPK6__halfPiii)
        /*0080*/ 	.short	0x0380
        /*0082*/ 	.short	0x0018


	//----- nvinfo : EIATTR_SW_WAR
	.align		4
.L_61:
        /*0084*/ 	.byte	0x04, 0x36
        /*0086*/ 	.short	(.L_63 - .L_62)
.L_62:
        /*0088*/ 	.word	0x00000008
.L_63:


//--------------------- .nv.info._ZN8pygpukit3ops5batch27prepare_position_ids_kernelEPiPKiS4_S4_S4_i --------------------------
	.section	.nv.info._ZN8pygpukit3ops5batch27prepare_position_ids_kernelEPiPKiS4_S4_S4_i,"",@"SHT_CUDA_INFO"
	.sectionflags	@""
	.align	4


	//----- nvinfo : EIATTR_CUDA_API_VERSION
	.align		4
        /*0000*/ 	.byte	0x04, 0x37
        /*0002*/ 	.short	(.L_65 - .L_64)
.L_64:
        /*0004*/ 	.word	0x00000082


	//----- nvinfo : EIATTR_KPARAM_INFO
	.align		4
.L_65:
        /*0008*/ 	.byte	0x04, 0x17
        /*000a*/ 	.short	(.L_67 - .L_66)
.L_66:
        /*000c*/ 	.word	0x00000000
        /*0010*/ 	.short	0x0005
        /*0012*/ 	.short	0x0028
        /*0014*/ 	.byte	0x00, 0xf0, 0x11, 0x00


	//----- nvinfo : EIATTR_KPARAM_INFO
	.align		4
.L_67:
        /*0018*/ 	.byte	0x04, 0x17
        /*001a*/ 	.short	(.L_69 - .L_68)
.L_68:
        /*001c*/ 	.word	0x00000000
        /*0020*/ 	.short	0x0004
        /*0022*/ 	.short	0x0020
        /*0024*/ 	.byte	0x00, 0xf5, 0x21, 0x00


	//----- nvinfo : EIATTR_KPARAM_INFO
	.align		4
.L_69:
        /*0028*/ 	.byte	0x04, 0x17
        /*002a*/ 	.short	(.L_71 - .L_70)
.L_70:
        /*002c*/ 	.word	0x00000000
        /*0030*/ 	.short	0x0003
        /*0032*/ 	.short	0x0018
        /*0034*/ 	.byte	0x00, 0xf5, 0x21, 0x00


	//----- nvinfo : EIATTR_KPARAM_INFO
	.align		4
.L_71:
        /*0038*/ 	.byte	0x04, 0x17
        /*003a*/ 	.short	(.L_73 - .L_72)
.L_72:
        /*003c*/ 	.word	0x00000000
        /*0040*/ 	.short	0x0002
        /*0042*/ 	.short	0x0010
        /*0044*/ 	.byte	0x00, 0xf5, 0x21, 0x00


	//----- nvinfo : EIATTR_KPARAM_INFO
	.align		4
.L_73:
        /*0048*/ 	.byte	0x04, 0x17
        /*004a*/ 	.short	(.L_75 - .L_74)
.L_74:
        /*004c*/ 	.word	0x00000000
        /*0050*/ 	.short	0x0001
        /*0052*/ 	.short	0x0008
        /*0054*/ 	.byte	0x00, 0xf5, 0x21, 0x00


	//----- nvinfo : EIATTR_KPARAM_INFO
	.align		4
.L_75:
        /*0058*/ 	.byte	0x04, 0x17
        /*005a*/ 	.short	(.L_77 - .L_76)
.L_76:
        /*005c*/ 	.word	0x00000000
        /*0060*/ 	.short	0x0000
        /*0062*/ 	.short	0x0000
        /*0064*/ 	.byte	0x00, 0xf5, 0x21, 0x00


	//----- nvinfo : EIATTR_SPARSE_MMA_MASK
	.align		4
.L_77:
        /*0068*/ 	.byte	0x03, 0x50
        /*006a*/ 	.short	0x0000


	//----- nvinfo : EIATTR_MAXREG_COUNT
	.align		4
        /*006c*/ 	.byte	0x03, 0x1b
        /*006e*/ 	.short	0x00ff


	//----- nvinfo : EIATTR_MERCURY_ISA_VERSION
	.align		4
        /*0070*/ 	.byte	0x03, 0x5f
        /*0072*/ 	.short	0x0101


	//----- nvinfo : EIATTR_VRC_CTA_INIT_COUNT
	.align		4
        /*0074*/ 	.byte	0x02, 0x4a
	.zero		1
	.zero		1


	//----- nvinfo : EIATTR_EXIT_INSTR_OFFSETS
	.align		4
        /*0078*/ 	.byte	0x04, 0x1c
        /*007a*/ 	.short	(.L_79 - .L_78)


	//   ....[0]....
.L_78:
        /*007c*/ 	.word	0x00000040


	//   ....[1]....
        /*0080*/ 	.word	0x000000f0


	//   ....[2]....
        /*0084*/ 	.word	0x00000200


	//----- nvinfo : EIATTR_CRS_STACK_SIZE
	.align		4
.L_79:
        /*0088*/ 	.byte	0x04, 0x1e
        /*008a*/ 	.short	(.L_81 - .L_80)
.L_80:
        /*008c*/ 	.word	0x00000000


	//----- nvinfo : EIATTR_CBANK_PARAM_SIZE
	.align		4
.L_81:
        /*0090*/ 	.byte	0x03, 0x19
        /*0092*/ 	.short	0x002c


	//----- nvinfo : EIATTR_PARAM_CBANK
	.align		4
        /*0094*/ 	.byte	0x04, 0x0a
        /*0096*/ 	.short	(.L_83 - .L_82)
	.align		4
.L_82:
        /*0098*/ 	.word	index@(.nv.constant0._ZN8pygpukit3ops5batch27prepare_position_ids_kernelEPiPKiS4_S4_S4_i)
        /*009c*/ 	.short	0x0380
        /*009e*/ 	.short	0x002c


	//----- nvinfo : EIATTR_SW_WAR
	.align		4
.L_83:
        /*00a0*/ 	.byte	0x04, 0x36
        /*00a2*/ 	.short	(.L_85 - .L_84)
.L_84:
        /*00a4*/ 	.word	0x00000008
.L_85:


//--------------------- .nv.info._ZN8pygpukit3ops5batch32scatter_last_token_logits_kernelEPK6__halfPS2_PKiS7_ii --------------------------
	.section	.nv.info._ZN8pygpukit3ops5batch32scatter_last_token_logits_kernelEPK6__halfPS2_PKiS7_ii,"",@"SHT_CUDA_INFO"
	.sectionflags	@""
	.align	4


	//----- nvinfo : EIATTR_CUDA_API_VERSION
	.align		4
        /*0000*/ 	.byte	0x04, 0x37
        /*0002*/ 	.short	(.L_87 - .L_86)
.L_86:
        /*0004*/ 	.word	0x00000082


	//----- nvinfo : EIATTR_KPARAM_INFO
	.align		4
.L_87:
        /*0008*/ 	.byte	0x04, 0x17
        /*000a*/ 	.short	(.L_89 - .L_88)
.L_88:
        /*000c*/ 	.word	0x00000000
        /*0010*/ 	.short	0x0005
        /*0012*/ 	.short	0x0024
        /*0014*/ 	.byte	0x00, 0xf0, 0x11, 0x00


	//----- nvinfo : EIATTR_KPARAM_INFO
	.align		4
.L_89:
        /*0018*/ 	.byte	0x04, 0x17
        /*001a*/ 	.short	(.L_91 - .L_90)
.L_90:
        /*001c*/ 	.word	0x00000000
        /*0020*/ 	.short	0x0004
        /*0022*/ 	.short	0x0020
        /*0024*/ 	.byte	0x00, 0xf0, 0x11, 0x00


	//----- nvinfo : EIATTR_KPARAM_INFO
	.align		4
.L_91:
        /*0028*/ 	.byte	0x04, 0x17
        /*002a*/ 	.short	(.L_93 - .L_92)
.L_92:
        /*002c*/ 	.word	0x00000000
        /*0030*/ 	.short	0x0003
        /*0032*/ 	.short	0x0018
        /*0034*/ 	.byte	0x00, 0xf5, 0x21, 0x00


	//----- nvinfo : EIATTR_KPARAM_INFO
	.align		4
.L_93:
        /*0038*/ 	.byte	0x04, 0x17
        /*003a*/ 	.short	(.L_95 - .L_94)
.L_94:
        /*003c*/ 	.word	0x00000000
        /*0040*/ 	.short	0x0002
        /*0042*/ 	.short	0x0010
        /*0044*/ 	.byte	0x00, 0xf5, 0x21, 0x00


	//----- nvinfo : EIATTR_KPARAM_INFO
	.align		4
.L_95:
        /*0048*/ 	.byte	0x04, 0x17
        /*004a*/ 	.short	(.L_97 - .L_96)
.L_96:
        /*004c*/ 	.word	0x00000000
        /*0050*/ 	.short	0x0001
        /*0052*/ 	.short	0x0008
        /*0054*/ 	.byte	0x00, 0xf5, 0x21, 0x00


	//----- nvinfo : EIATTR_KPARAM_INFO
	.align		4
.L_97:
        /*0058*/ 	.byte	0x04, 0x17
        /*005a*/ 	.short	(.L_99 - .L_98)
.L_98:
        /*005c*/ 	.word	0x00000000
        /*0060*/ 	.short	0x0000
        /*0062*/ 	.short	0x0000
        /*0064*/ 	.byte	0x00, 0xf5, 0x21, 0x00


	//----- nvinfo : EIATTR_SPARSE_MMA_MASK
	.align		4
.L_99:
        /*0068*/ 	.byte	0x03, 0x50
        /*006a*/ 	.short	0x0000


	//----- nvinfo : EIATTR_MAXREG_COUNT
	.align		4
        /*006c*/ 	.byte	0x03, 0x1b
        /*006e*/ 	.short	0x00ff


	//----- nvinfo : EIATTR_MERCURY_ISA_VERSION
	.align		4
        /*0070*/ 	.byte	0x03, 0x5f
        /*0072*/ 	.short	0x0101


	//----- nvinfo : EIATTR_VRC_CTA_INIT_COUNT
	.align		4
        /*0074*/ 	.byte	0x02, 0x4a
	.zero		1
	.zero		1


	//----- nvinfo : EIATTR_EXIT_INSTR_OFFSETS
	.align		4
        /*0078*/ 	.byte	0x04, 0x1c
        /*007a*/ 	.short	(.L_101 - .L_100)


	//   ....[0]....
.L_100:
        /*007c*/ 	.word	0x00000040


	//   ....[1]....
        /*0080*/ 	.word	0x000000f0


	//   ....[2]....
        /*0084*/ 	.word	0x000001d0


	//----- nvinfo : EIATTR_CRS_STACK_SIZE
	.align		4
.L_101:
        /*0088*/ 	.byte	0x04, 0x1e
        /*008a*/ 	.short	(.L_103 - .L_102)
.L_102:
        /*008c*/ 	.word	0x00000000


	//----- nvinfo : EIATTR_CBANK_PARAM_SIZE
	.align		4
.L_103:
        /*0090*/ 	.byte	0x03, 0x19
        /*0092*/ 	.short	0x0028


	//----- nvinfo : EIATTR_PARAM_CBANK
	.align		4
        /*0094*/ 	.byte	0x04, 0x0a
        /*0096*/ 	.short	(.L_105 - .L_104)
	.align		4
.L_104:
        /*0098*/ 	.word	index@(.nv.constant0._ZN8pygpukit3ops5batch32scatter_last_token_logits_kernelEPK6__halfPS2_PKiS7_ii)
        /*009c*/ 	.short	0x0380
        /*009e*/ 	.short	0x0028


	//----- nvinfo : EIATTR_SW_WAR
	.align		4
.L_105:
        /*00a0*/ 	.byte	0x04, 0x36
        /*00a2*/ 	.short	(.L_107 - .L_106)
.L_106:
        /*00a4*/ 	.word	0x00000008
.L_107:


//--------------------- .nv.info._ZN8pygpukit3ops5batch24gather_embeddings_kernelEPKiPK6__halfPS4_iii --------------------------
	.section	.nv.info._ZN8pygpukit3ops5batch24gather_embeddings_kernelEPKiPK6__halfPS4_iii,"",@"SHT_CUDA_INFO"
	.sectionflags	@""
	.align	4


	//----- nvinfo : EIATTR_CUDA_API_VERSION
	.align		4
        /*0000*/ 	.byte	0x04, 0x37
        /*0002*/ 	.short	(.L_109 - .L_108)
.L_108:
        /*0004*/ 	.word	0x00000082


	//----- nvinfo : EIATTR_KPARAM_INFO
	.align		4
.L_109:
        /*0008*/ 	.byte	0x04, 0x17
        /*000a*/ 	.short	(.L_111 - .L_110)
.L_110:
        /*000c*/ 	.word	0x00000000
        /*0010*/ 	.short	0x0005
        /*0012*/ 	.short	0x0020
        /*0014*/ 	.byte	0x00, 0xf0, 0x11, 0x00


	//----- nvinfo : EIATTR_KPARAM_INFO
	.align		4
.L_111:
        /*0018*/ 	.byte	0x04, 0x17
        /*001a*/ 	.short	(.L_113 - .L_112)
.L_112:
        /*001c*/ 	.word	0x00000000
        /*0020*/ 	.short	0x0004
        /*0022*/ 	.short	0x001c
        /*0024*/ 	.byte	0x00, 0xf0, 0x11, 0x00


	//----- nvinfo : EIATTR_KPARAM_INFO
	.align		4
.L_113:
        /*0028*/ 	.byte	0x04, 0x17
        /*002a*/ 	.short	(.L_115 - .L_114)
.L_114:
        /*002c*/ 	.word	0x00000000
        /*0030*/ 	.short	0x0003
        /*0032*/ 	.short	0x0018
        /*0034*/ 	.byte	0x00, 0xf0, 0x11, 0x00


	//----- nvinfo : EIATTR_KPARAM_INFO
	.align		4
.L_115:
        /*0038*/ 	.byte	0x04, 0x17
        /*003a*/ 	.short	(.L_117 - .L_116)
.L_116:
        /*003c*/ 	.word	0x00000000
        /*0040*/ 	.short	0x0002
        /*0042*/ 	.short	0x0010
        /*0044*/ 	.byte	0x00, 0xf5, 0x21, 0x00


	//----- nvinfo : EIATTR_KPARAM_INFO
	.align		4
.L_117:
        /*0048*/ 	.byte	0x04, 0x17
        /*004a*/ 	.short	(.L_119 - .L_118)
.L_118:
        /*004c*/ 	.word	0x00000000
        /*0050*/ 	.short	0x0001
        /*0052*/ 	.short	0x0008
        /*0054*/ 	.byte	0x00, 0xf5, 0x21, 0x00


	//----- nvinfo : EIATTR_KPARAM_INFO
	.align		4
.L_119:
        /*0058*/ 	.byte	0x04, 0x17
        /*005a*/ 	.short	(.L_121 - .L_120)
.L_120:
        /*005c*/ 	.word	0x00000000
        /*0060*/ 	.short	0x0000
        /*0062*/ 	.short	0x0000
        /*0064*/ 	.byte	0x00, 0xf5, 0x21, 0x00


	//----- nvinfo : EIATTR_SPARSE_MMA_MASK
	.align		4
.L_121:
        /*0068*/ 	.byte	0x03, 0x50
        /*006a*/ 	.short	0x0000


	//----- nvinfo : EIATTR_MAXREG_COUNT
	.align		4
        /*006c*/ 	.byte	0x03, 0x1b
        /*006e*/ 	.short	0x00ff


	//----- nvinfo : EIATTR_MERCURY_ISA_VERSION
	.align		4
        /*0070*/ 	.byte	0x03, 0x5f
        /*0072*/ 	.short	0x0101


	//----- nvinfo : EIATTR_VRC_CTA_INIT_COUNT
	.align		4
        /*0074*/ 	.byte	0x02, 0x4a
	.zero		1
	.zero		1


	//----- nvinfo : EIATTR_EXIT_INSTR_OFFSETS
	.align		4
        /*0078*/ 	.byte	0x04, 0x1c
        /*007a*/ 	.short	(.L_123 - .L_122)


	//   ....[0]....
.L_122:
        /*007c*/ 	.word	0x00000040


	//   ....[1]....
        /*0080*/ 	.word	0x000000c0


	//   ....[2]....
        /*0084*/ 	.word	0x00000100


	//   ....[3]....
        /*0088*/ 	.word	0x000001d0


	//----- nvinfo : EIATTR_CRS_STACK_SIZE
	.align		4
.L_123:
        /*008c*/ 	.byte	0x04, 0x1e
        /*008e*/ 	.short	(.L_125 - .L_124)
.L_124:
        /*0090*/ 	.word	0x00000000


	//----- nvinfo : EIATTR_CBANK_PARAM_SIZE
	.align		4
.L_125:
        /*0094*/ 	.byte	0x03, 0x19
        /*0096*/ 	.short	0x0024


	//----- nvinfo : EIATTR_PARAM_CBANK
	.align		4
        /*0098*/ 	.byte	0x04, 0x0a
        /*009a*/ 	.short	(.L_127 - .L_126)
	.align		4
.L_126:
        /*009c*/ 	.word	index@(.nv.constant0._ZN8pygpukit3ops5batch24gather_embeddings_kernelEPKiPK6__halfPS4_iii)
        /*00a0*/ 	.short	0x0380
        /*00a2*/ 	.short	0x0024


	//----- nvinfo : EIATTR_SW_WAR
	.align		4
.L_127:
        /*00a4*/ 	.byte	0x04, 0x36
        /*00a6*/ 	.short	(.L_129 - .L_128)
.L_128:
        /*00a8*/ 	.word	0x00000008
.L_129:


//--------------------- .nv.callgraph             --------------------------
	.section	.nv.callgraph,"",@"SHT_CUDA_CALLGRAPH"
	.align	4
	.sectionentsize	8
	.align		4
        /*0000*/ 	.word	0x00000000
	.align		4
        /*0004*/ 	.word	0xffffffff
	.align		4
        /*0008*/ 	.word	0x00000000
	.align		4
        /*000c*/ 	.word	0xfffffffe
	.align		4
        /*0010*/ 	.word	0x00000000
	.align		4
        /*0014*/ 	.word	0xfffffffd
	.align		4
        /*0018*/ 	.word	0x00000000
	.align		4
        /*001c*/ 	.word	0xfffffffc


//--------------------- .text._ZN8pygpukit3ops5batch16check_eos_kernelEPiPKiii --------------------------
	.section	.text._ZN8pygpukit3ops5batch16check_eos_kernelEPiPKiii,"ax",@progbits
	.align	128
        .global         _ZN8pygpukit3ops5batch16check_eos_kernelEPiPKiii
        .type           _ZN8pygpukit3ops5batch16check_eos_kernelEPiPKiii,@function
        .size           _ZN8pygpukit3ops5batch16check_eos_kernelEPiPKiii,(.L_x_15 - _ZN8pygpukit3ops5batch16check_eos_kernelEPiPKiii)
        .other          _ZN8pygpukit3ops5batch16check_eos_kernelEPiPKiii,@"STO_CUDA_ENTRY STV_DEFAULT"
_ZN8pygpukit3ops5batch16check_eos_kernelEPiPKiii:
.text._ZN8pygpukit3ops5batch16check_eos_kernelEPiPKiii:
[----:B------:R-:W-:Y:S01]  /*0000*/  LDC R1, c[0x0][0x37c] ;  /* 0x0000df00ff017b82 */ /* 0x000fe20000000800 */
[----:B------:R-:W0:Y:S07]  /*0010*/  S2R R0, SR_TID.X ;  /* 0x0000000000007919 */ /* 0x000e2e0000002100 */
[----:B------:R-:W0:Y:S01]  /*0020*/  S2UR UR4, SR_CTAID.X ;  /* 0x00000000000479c3 */ /* 0x000e220000002500 */
[----:B------:R-:W1:Y:S07]  /*0030*/  LDCU UR5, c[0x0][0x390] ;  /* 0x00007200ff0577ac */ /* 0x000e6e0008000800 */
[----:B------:R-:W0:Y:S02]  /*0040*/  LDC R7, c[0x0][0x360] ;  /* 0x0000d800ff077b82 */ /* 0x000e240000000800 */
[----:B0-----:R-:W-:-:S05]  /*0050*/  IMAD R7, R7, UR4, R0 ;  /* 0x0000000407077c24 */ /* 0x001fca000f8e0200 */
[----:B-1----:R-:W-:-:S13]  /*0060*/  ISETP.GE.AND P0, PT, R7, UR5, PT ;  /* 0x0000000507007c0c */ /* 0x002fda000bf06270 */
[----:B------:R-:W-:Y:S05]  /*0070*/  @P0 EXIT ;  /* 0x000000000000094d */ /* 0x000fea0003800000 */
[----:B------:R-:W0:Y:S01]  /*0080*/  LDC.64 R2, c[0x0][0x388] ;  /* 0x0000e200ff027b82 */ /* 0x000e220000000a00 */
[----:B------:R-:W1:Y:S01]  /*0090*/  LDCU.64 UR4, c[0x0][0x358] ;  /* 0x00006b00ff0477ac */ /* 0x000e620008000a00 */
[----:B------:R-:W2:Y:S06]  /*00a0*/  LDCU UR6, c[0x0][0x394] ;  /* 0x00007280ff0677ac */ /* 0x000eac0008000800 */
[----:B------:R-:W3:Y:S01]  /*00b0*/  LDC.64 R4, c[0x0][0x380] ;  /* 0x0000e000ff047b82 */ /* 0x000ee20000000a00 */
[----:B0-----:R-:W-:-:S06]  /*00c0*/  IMAD.WIDE R2, R7, 0x4, R2 ;  /* 0x0000000407027825 */ /* 0x001fcc00078e0202 */
[----:B-1----:R-:W2:Y:S01]  /*00d0*/  LDG.E.CONSTANT R2, desc[UR4][R2.64] ;  /* 0x0000000402027981 */ /* 0x002ea2000c1e9900 */
[----:B---3--:R-:W-:Y:S01]  /*00e0*/  IMAD.WIDE R4, R7, 0x4, R4 ;  /* 0x0000000407047825 */ /* 0x008fe200078e0204 */
[----:B--2---:R-:W-:-:S04]  /*00f0*/  ISETP.NE.AND P0, PT, R2, UR6, PT ;  /* 0x0000000602007c0c */ /* 0x004fc8000bf05270 */
[----:B------:R-:W-:-:S05]  /*0100*/  SEL R7, RZ, 0x1, P0 ;  /* 0x00000001ff077807 */ /* 0x000fca0000000000 */
[----:B------:R-:W-:Y:S01]  /*0110*/  STG.E desc[UR4][R4.64], R7 ;  /* 0x0000000704007986 */ /* 0x000fe2000c101904 */
[----:B------:R-:W-:Y:S05]  /*0120*/  EXIT ;  /* 0x000000000000794d */ /* 0x000fea0003800000 */
.L_x_0:
[----:B------:R-:W-:-:S00]  /*0130*/  BRA `(.L_x_0) ;  /* 0xfffffffc00fc7947 */ /* 0x000fc0000383ffff */
[----:B------:R-:W-:-:S00]  /*0140*/  NOP ;  /* 0x0000000000007918 */ /* 0x000fc00000000000 */
        /* <DEDUP_REMOVED lines=11> */
.L_x_15:


//--------------------- .text._ZN8pygpukit3ops5batch22argmax_sampling_kernelEPK6__halfPiii --------------------------
	.section	.text._ZN8pygpukit3ops5batch22argmax_sampling_kernelEPK6__halfPiii,"ax",@progbits
	.align	128
        .global         _ZN8pygpukit3ops5batch22argmax_sampling_kernelEPK6__halfPiii
        .type           _ZN8pygpukit3ops5batch22argmax_sampling_kernelEPK6__halfPiii,@function
        .size           _ZN8pygpukit3ops5batch22argmax_sampling_kernelEPK6__halfPiii,(.L_x_16 - _ZN8pygpukit3ops5batch22argmax_sampling_kernelEPK6__halfPiii)
        .other          _ZN8pygpukit3ops5batch22argmax_sampling_kernelEPK6__halfPiii,@"STO_CUDA_ENTRY STV_DEFAULT"
_ZN8pygpukit3ops5batch22argmax_sampling_kernelEPK6__halfPiii:
.text._ZN8pygpukit3ops5batch22argmax_sampling_kernelEPK6__halfPiii:
[----:B------:R-:W-:Y:S01]  /*0000*/  LDC R1, c[0x0][0x37c] ;  /* 0x0000df00ff017b82 */ /* 0x000fe20000000800 */
[----:B------:R-:W0:Y:S01]  /*0010*/  S2R R11, SR_CTAID.X ;  /* 0x00000000000b7919 */ /* 0x000e220000002500 */
[----:B------:R-:W0:Y:S02]  /*0020*/  LDCU UR4, c[0x0][0x390] ;  /* 0x00007200ff0477ac */ /* 0x000e240008000800 */
[----:B0-----:R-:W-:-:S13]  /*0030*/  ISETP.GE.AND P0, PT, R11, UR4, PT ;  /* 0x000000040b007c0c */ /* 0x001fda000bf06270 */
[----:B------:R-:W-:Y:S05]  /*0040*/  @P0 EXIT ;  /* 0x000000000000094d */ /* 0x000fea0003800000 */
[----:B------:R-:W0:Y:S01]  /*0050*/  S2R R12, SR_TID.X ;  /* 0x00000000000c7919 */ /* 0x000e220000002100 */
[----:B------:R-:W0:Y:S01]  /*0060*/  LDCU UR6, c[0x0][0x394] ;  /* 0x00007280ff0677ac */ /* 0x000e220008000800 */
[----:B------:R-:W-:Y:S01]  /*0070*/  MOV R0, 0x400 ;  /* 0x0000040000007802 */ /* 0x000fe20000000f00 */
[----:B------:R-:W-:Y:S01]  /*0080*/  BSSY.RECONVERGENT B0, `(.L_x_1) ;  /* 0x000001b000007945 */ /* 0x000fe20003800200 */
[----:B------:R-:W1:Y:S01]  /*0090*/  S2R R3, SR_CgaCtaId ;  /* 0x0000000000037919 */ /* 0x000e620000008800 */
[----:B------:R-:W2:Y:S01]  /*00a0*/  LDCU UR4, c[0x0][0x360] ;  /* 0x00006c00ff0477ac */ /* 0x000ea20008000800 */
[----:B------:R-:W-:Y:S02]  /*00b0*/  IMAD.MOV.U32 R6, RZ, RZ, RZ ;  /* 0x000000ffff067224 */ /* 0x000fe400078e00ff */
[----:B------:R-:W-:Y:S01]  /*00c0*/  IMAD.MOV.U32 R7, RZ, RZ, -0x1f528714 ;  /* 0xe0ad78ecff077424 */ /* 0x000fe200078e00ff */
[----:B0-----:R-:W-:Y:S02]  /*00d0*/  ISETP.GE.AND P0, PT, R12, UR6, PT ;  /* 0x000000060c007c0c */ /* 0x001fe4000bf06270 */
[----:B-1----:R-:W-:Y:S01]  /*00e0*/  LEA R3, R3, R0, 0x18 ;  /* 0x0000000003037211 */ /* 0x002fe200078ec0ff */
[----:B--2---:R-:W-:Y:S01]  /*00f0*/  IMAD.U32 R0, RZ, RZ, UR4 ;  /* 0x00000004ff007e24 */ /* 0x004fe2000f8e00ff */
[----:B------:R-:W0:Y:S03]  /*0100*/  LDCU.64 UR4, c[0x0][0x358] ;  /* 0x00006b00ff0477ac */ /* 0x000e260008000a00 */
[----:B------:R-:W-:-:S02]  /*0110*/  IMAD R13, R0, 0x4, R3 ;  /* 0x00000004000d7824 */ /* 0x000fc400078e0203 */
[----:B------:R-:W-:-:S03]  /*0120*/  IMAD R10, R12, 0x4, R3 ;  /* 0x000000040c0a7824 */ /* 0x000fc600078e0203 */
[----:B------:R-:W-:Y:S01]  /*0130*/  LEA R15, R12, R13, 0x2 ;  /* 0x0000000d0c0f7211 */ /* 0x000fe200078e10ff */
[----:B------:R-:W-:Y:S06]  /*0140*/  @P0 BRA `(.L_x_2) ;  /* 0x0000000000380947 */ /* 0x000fec0003800000 */
[----:B------:R-:W1:Y:S01]  /*0150*/  LDC.64 R4, c[0x0][0x380] ;  /* 0x0000e000ff047b82 */ /* 0x000e620000000a00 */
[----:B------:R-:W-:Y:S01]  /*0160*/  IMAD.MOV.U32 R7, RZ, RZ, -0x1f528714 ;  /* 0xe0ad78ecff077424 */ /* 0x000fe200078e00ff */
[----:B------:R-:W-:Y:S01]  /*0170*/  MOV R9, R12 ;  /* 0x0000000c00097202 */ /* 0x000fe20000000f00 */
[----:B------:R-:W-:-:S07]  /*0180*/  IMAD.MOV.U32 R6, RZ, RZ, RZ ;  /* 0x000000ffff067224 */ /* 0x000fce00078e00ff */
.L_x_3:
[----:B------:R-:W-:-:S04]  /*0190*/  IMAD R3, R11, UR6, R9 ;  /* 0x000000060b037c24 */ /* 0x000fc8000f8e0209 */
[----:B-1----:R-:W-:-:S06]  /*01a0*/  IMAD.WIDE R2, R3, 0x2, R4 ;  /* 0x0000000203027825 */ /* 0x002fcc00078e0204 */
[----:B0-----:R-:W2:Y:S02]  /*01b0*/  LDG.E.U16.CONSTANT R2, desc[UR4][R2.64] ;  /* 0x0000000402027981 */ /* 0x001ea4000c1e9500 */
[----:B--2---:R-:W-:-:S05]  /*01c0*/  HADD2.F32 R8, -RZ, R2.H0_H0 ;  /* 0x20000002ff087230 */ /* 0x004fca0000004100 */
[----:B------:R-:W-:-:S04]  /*01d0*/  FSETP.GT.AND P0, PT, R8, R7, PT ;  /* 0x000000070800720b */ /* 0x000fc80003f04000 */
[----:B------:R-:W-:Y:S01]  /*01e0*/  SEL R6, R9, R6, P0 ;  /* 0x0000000609067207 */ /* 0x000fe20000000000 */
[----:B------:R-:W-:Y:S01]  /*01f0*/  IMAD.IADD R9, R0, 0x1, R9 ;  /* 0x0000000100097824 */ /* 0x000fe200078e0209 */
[----:B------:R-:W-:-:S04]  /*0200*/  FSEL R7, R8, R7, P0 ;  /* 0x0000000708077208 */ /* 0x000fc80000000000 */
[----:B------:R-:W-:-:S13]  /*0210*/  ISETP.GE.AND P1, PT, R9, UR6, PT ;  /* 0x0000000609007c0c */ /* 0x000fda000bf26270 */
[----:B------:R-:W-:Y:S05]  /*0220*/  @!P1 BRA `(.L_x_3) ;  /* 0xfffffffc00d89947 */ /* 0x000fea000383ffff */
.L_x_2:
[----:B0-----:R-:W-:Y:S05]  /*0230*/  BSYNC.RECONVERGENT B0 ;  /* 0x0000000000007941 */ /* 0x001fea0003800200 */
.L_x_1:
[----:B------:R-:W-:Y:S01]  /*0240*/  ISETP.GE.U32.AND P0, PT, R0, 0x2, PT ;  /* 0x000000020000780c */ /* 0x000fe20003f06070 */
[----:B------:R0:W-:Y:S04]  /*0250*/  STS [R10], R7 ;  /* 0x000000070a007388 */ /* 0x0001e80000000800 */
[----:B------:R0:W-:Y:S01]  /*0260*/  STS [R15], R6 ;  /* 0x000000060f007388 */ /* 0x0001e20000000800 */
[----:B------:R-:W-:Y:S07]  /*0270*/  BAR.SYNC.DEFER_BLOCKING 0x0 ;  /* 0x0000000000007b1d */ /* 0x000fee0000010000 */
[----:B------:R-:W-:Y:S05]  /*0280*/  @!P0 BRA `(.L_x_4) ;  /* 0x0000000000448947 */ /* 0x000fea0003800000 */
.L_x_7:
[--C-:B------:R-:W-:Y:S01]  /*0290*/  IMAD.MOV.U32 R4, RZ, RZ, R0.reuse ;  /* 0x000000ffff047224 */ /* 0x100fe200078e0000 */
[----:B------:R-:W-:Y:S01]  /*02a0*/  SHF.R.U32.HI R0, RZ, 0x1, R0 ;  /* 0x00000001ff007819 */ /* 0x000fe20000011600 */
[----:B------:R-:W-:Y:S03]  /*02b0*/  BSSY.RECONVERGENT B0, `(.L_x_5) ;  /* 0x000000b000007945 */ /* 0x000fe60003800200 */
[----:B------:R-:W-:-:S13]  /*02c0*/  ISETP.GE.U32.AND P0, PT, R12, R0, PT ;  /* 0x000000000c00720c */ /* 0x000fda0003f06070 */
[----:B-1----:R-:W-:Y:S05]  /*02d0*/  @P0 BRA `(.L_x_6) ;  /* 0x0000000000200947 */ /* 0x002fea0003800000 */
[----:B------:R-:W-:Y:S01]  /*02e0*/  LEA R2, R0, R10, 0x2 ;  /* 0x0000000a00027211 */ /* 0x000fe200078e10ff */
[----:B------:R-:W-:Y:S05]  /*02f0*/  LDS R3, [R10] ;  /* 0x000000000a037984 */ /* 0x000fea0000000800 */
[----:B------:R-:W1:Y:S02]  /*0300*/  LDS R2, [R2] ;  /* 0x0000000002027984 */ /* 0x000e640000000800 */
[----:B-1----:R-:W-:-:S13]  /*0310*/  FSETP.GT.AND P0, PT, R2, R3, PT ;  /* 0x000000030200720b */ /* 0x002fda0003f04000 */
[----:B------:R-:W-:Y:S01]  /*0320*/  @P0 IMAD R3, R0, 0x4, R15 ;  /* 0x0000000400030824 */ /* 0x000fe200078e020f */
[----:B------:R-:W-:Y:S05]  /*0330*/  @P0 STS [R10], R2 ;  /* 0x000000020a000388 */ /* 0x000fea0000000800 */
[----:B------:R-:W1:Y:S04]  /*0340*/  @P0 LDS R3, [R3] ;  /* 0x0000000003030984 */ /* 0x000e680000000800 */
[----:B-1----:R1:W-:Y:S02]  /*0350*/  @P0 STS [R15], R3 ;  /* 0x000000030f000388 */ /* 0x0023e40000000800 */
.L_x_6:
[----:B------:R-:W-:Y:S05]  /*0360*/  BSYNC.RECONVERGENT B0 ;  /* 0x0000000000007941 */ /* 0x000fea0003800200 */
.L_x_5:
[----:B------:R-:W-:Y:S01]  /*0370*/  BAR.SYNC.DEFER_BLOCKING 0x0 ;  /* 0x0000000000007b1d */ /* 0x000fe20000010000 */
[----:B------:R-:W-:-:S13]  /*0380*/  ISETP.GT.U32.AND P0, PT, R4, 0x3, PT ;  /* 0x000000030400780c */ /* 0x000fda0003f04070 */
[----:B------:R-:W-:Y:S05]  /*0390*/  @P0 BRA `(.L_x_7) ;  /* 0xfffffffc00bc0947 */ /* 0x000fea000383ffff */
.L_x_4:
[----:B------:R-:W-:-:S13]  /*03a0*/  ISETP.NE.AND P0, PT, R12, RZ, PT ;  /* 0x000000ff0c00720c */ /* 0x000fda0003f05270 */
[----:B------:R-:W-:Y:S05]  /*03b0*/  @P0 EXIT ;  /* 0x000000000000094d */ /* 0x000fea0003800000 */
[----:B------:R-:W2:Y:S01]  /*03c0*/  LDS R5, [R13] ;  /* 0x000000000d057984 */ /* 0x000ea20000000800 */
[----:B-1----:R-:W1:Y:S02]  /*03d0*/  LDC.64 R2, c[0x0][0x388] ;  /* 0x0000e200ff027b82 */ /* 0x002e640000000a00 */
[----:B-1----:R-:W-:-:S05]  /*03e0*/  IMAD.WIDE.U32 R2, R11, 0x4, R2 ;  /* 0x000000040b027825 */ /* 0x002fca00078e0002 */
[----:B--2---:R-:W-:Y:S01]  /*03f0*/  STG.E desc[UR4][R2.64], R5 ;  /* 0x0000000502007986 */ /* 0x004fe2000c101904 */
[----:B------:R-:W-:Y:S05]  /*0400*/  EXIT ;  /* 0x000000000000794d */ /* 0x000fea0003800000 */
.L_x_8:
        /* <DEDUP_REMOVED lines=15> */
.L_x_16:


//--------------------- .text._ZN8pygpukit3ops5batch27prepare_position_ids_kernelEPiPKiS4_S4_S4_i --------------------------
	.section	.text._ZN8pygpukit3ops5batch27prepare_position_ids_kernelEPiPKiS4_S4_S4_i,"ax",@progbits
	.align	128
        .global         _ZN8pygpukit3ops5batch27prepare_position_ids_kernelEPiPKiS4_S4_S4_i
        .type           _ZN8pygpukit3ops5batch27prepare_position_ids_kernelEPiPKiS4_S4_S4_i,@function
        .size           _ZN8pygpukit3ops5batch27prepare_position_ids_kernelEPiPKiS4_S4_S4_i,(.L_x_17 - _ZN8pygpukit3ops5batch27prepare_position_ids_kernelEPiPKiS4_S4_S4_i)
        .other          _ZN8pygpukit3ops5batch27prepare_position_ids_kernelEPiPKiS4_S4_S4_i,@"STO_CUDA_ENTRY STV_DEFAULT"
_ZN8pygpukit3ops5batch27prepare_position_ids_kernelEPiPKiS4_S4_S4_i:
.text._ZN8pygpukit3ops5batch27prepare_position_ids_kernelEPiPKiS4_S4_S4_i:
[----:B------:R-:W-:Y:S01]  /*0000*/  LDC R1, c[0x0][0x37c] ;  /* 0x0000df00ff017b82 */ /* 0x000fe20000000800 */
[----:B------:R-:W0:Y:S01]  /*0010*/  S2R R11, SR_CTAID.X ;  /* 0x00000000000b7919 */ /* 0x000e220000002500 */
[----:B------:R-:W0:Y:S02]  /*0020*/  LDCU UR4, c[0x0][0x3a8] ;  /* 0x00007500ff0477ac */ /* 0x000e240008000800 */
[----:B0-----:R-:W-:-:S13]  /*0030*/  ISETP.GE.AND P0, PT, R11, UR4, PT ;  /* 0x000000040b007c0c */ /* 0x001fda000bf06270 */
[----:B------:R-:W-:Y:S05]  /*0040*/  @P0 EXIT ;  /* 0x000000000000094d */ /* 0x000fea0003800000 */
[----:B------:R-:W0:Y:S01]  /*0050*/  LDC.64 R2, c[0x0][0x3a0] ;  /* 0x0000e800ff027b82 */ /* 0x000e220000000a00 */
[----:B------:R-:W1:Y:S01]  /*0060*/  LDCU.64 UR4, c[0x0][0x358] ;  /* 0x00006b00ff0477ac */ /* 0x000e620008000a00 */
[----:B------:R-:W2:Y:S06]  /*0070*/  S2R R13, SR_TID.X ;  /* 0x00000000000d7919 */ /* 0x000eac0000002100 */
[----:B------:R-:W3:Y:S08]  /*0080*/  LDC.64 R6, c[0x0][0x398] ;  /* 0x0000e600ff067b82 */ /* 0x000ef00000000a00 */
[----:B------:R-:W4:Y:S01]  /*0090*/  LDC.64 R4, c[0x0][0x388] ;  /* 0x0000e200ff047b82 */ /* 0x000f220000000a00 */
[----:B0-----:R-:W-:-:S07]  /*00a0*/  IMAD.WIDE.U32 R2, R11, 0x4, R2 ;  /* 0x000000040b027825 */ /* 0x001fce00078e0002 */
[----:B------:R-:W0:Y:S01]  /*00b0*/  LDC.64 R8, c[0x0][0x390] ;  /* 0x0000e400ff087b82 */ /* 0x000e220000000a00 */
[----:B-1----:R-:W2:Y:S01]  /*00c0*/  LDG.E.CONSTANT R10, desc[UR4][R2.64] ;  /* 0x00000004020a7981 */ /* 0x002ea2000c1e9900 */
[----:B---3--:R-:W-:Y:S01]  /*00d0*/  IMAD.WIDE.U32 R6, R11, 0x4, R6 ;  /* 0x000000040b067825 */ /* 0x008fe200078e0006 */
[----:B--2---:R-:W-:-:S13]  /*00e0*/  ISETP.GE.AND P0, PT, R13, R10, PT ;  /* 0x0000000a0d00720c */ /* 0x004fda0003f06270 */
[----:B0---4-:R-:W-:Y:S05]  /*00f0*/  @P0 EXIT ;  /* 0x000000000000094d */ /* 0x011fea0003800000 */
[C---:B------:R-:W-:Y:S01]  /*0100*/  IMAD.WIDE.U32 R2, R11.reuse, 0x4, R4 ;  /* 0x000000040b027825 */ /* 0x040fe200078e0004 */
[----:B------:R-:W2:Y:S03]  /*0110*/  LDG.E.CONSTANT R6, desc[UR4][R6.64] ;  /* 0x0000000406067981 */ /* 0x000ea6000c1e9900 */
[----:B------:R-:W-:Y:S01]  /*0120*/  IMAD.WIDE.U32 R4, R11, 0x4, R8 ;  /* 0x000000040b047825 */ /* 0x000fe200078e0008 */
[----:B------:R0:W5:Y:S01]  /*0130*/  LDG.E.CONSTANT R0, desc[UR4][R2.64] ;  /* 0x0000000402007981 */ /* 0x000162000c1e9900 */
[----:B------:R-:W1:Y:S04]  /*0140*/  LDC.64 R8, c[0x0][0x380] ;  /* 0x0000e000ff087b82 */ /* 0x000e680000000a00 */
[----:B------:R0:W5:Y:S01]  /*0150*/  LDG.E.CONSTANT R4, desc[UR4][R4.64] ;  /* 0x0000000404047981 */ /* 0x000162000c1e9900 */
[----:B------:R-:W-:Y:S01]  /*0160*/  MOV R11, R13 ;  /* 0x0000000d000b7202 */ /* 0x000fe20000000f00 */
[----:B------:R-:W3:Y:S02]  /*0170*/  LDCU UR6, c[0x0][0x360] ;  /* 0x00006c00ff0677ac */ /* 0x000ee40008000800 */
[----:B0123--:R-:W-:-:S13]  /*0180*/  ISETP.NE.AND P0, PT, R6, RZ, PT ;  /* 0x000000ff0600720c */ /* 0x00ffda0003f05270 */
.L_x_9:
[-C--:B0----5:R-:W-:Y:S02]  /*0190*/  IADD3 R3, PT, PT, R0, R11.reuse, RZ ;  /* 0x0000000b00037210 */ /* 0x0a1fe40007ffe0ff */
[----:B------:R-:W-:Y:S02]  /*01a0*/  SEL R5, R4, R11, !P0 ;  /* 0x0000000b04057207 */ /* 0x000fe40004000000 */
[----:B------:R-:W-:Y:S01]  /*01b0*/  IADD3 R11, PT, PT, R11, UR6, RZ ;  /* 0x000000060b0b7c10 */ /* 0x000fe2000fffe0ff */
[----:B------:R-:W-:-:S03]  /*01c0*/  IMAD.WIDE R2, R3, 0x4, R8 ;  /* 0x0000000403027825 */ /* 0x000fc600078e0208 */
[----:B------:R-:W-:Y:S02]  /*01d0*/  ISETP.GE.AND P1, PT, R11, R10, PT ;  /* 0x0000000a0b00720c */ /* 0x000fe40003f26270 */
[----:B------:R0:W-:Y:S11]  /*01e0*/  STG.E desc[UR4][R2.64], R5 ;  /* 0x0000000502007986 */ /* 0x0001f6000c101904 */
[----:B------:R-:W-:Y:S05]  /*01f0*/  @!P1 BRA `(.L_x_9) ;  /* 0xfffffffc00e49947 */ /* 0x000fea000383ffff */
[----:B------:R-:W-:Y:S05]  /*0200*/  EXIT ;  /* 0x000000000000794d */ /* 0x000fea0003800000 */
.L_x_10:
        /* <DEDUP_REMOVED lines=15> */
.L_x_17:


//--------------------- .text._ZN8pygpukit3ops5batch32scatter_last_token_logits_kernelEPK6__halfPS2_PKiS7_ii --------------------------
	.section	.text._ZN8pygpukit3ops5batch32scatter_last_token_logits_kernelEPK6__halfPS2_PKiS7_ii,"ax",@progbits
	.align	128
        .global         _ZN8pygpukit3ops5batch32scatter_last_token_logits_kernelEPK6__halfPS2_PKiS7_ii
        .type           _ZN8pygpukit3ops5batch32scatter_last_token_logits_kernelEPK6__halfPS2_PKiS7_ii,@function
        .size           _ZN8pygpukit3ops5batch32scatter_last_token_logits_kernelEPK6__halfPS2_PKiS7_ii,(.L_x_18 - _ZN8pygpukit3ops5batch32scatter_last_token_logits_kernelEPK6__halfPS2_PKiS7_ii)
        .other          _ZN8pygpukit3ops5batch32scatter_last_token_logits_kernelEPK6__halfPS2_PKiS7_ii,@"STO_CUDA_ENTRY STV_DEFAULT"
_ZN8pygpukit3ops5batch32scatter_last_token_logits_kernelEPK6__halfPS2_PKiS7_ii:
.text._ZN8pygpukit3ops5batch32scatter_last_token_logits_kernelEPK6__halfPS2_PKiS7_ii:
[----:B------:R-:W-:Y:S01]  /*0000*/  LDC R1, c[0x0][0x37c] ;  /* 0x0000df00ff017b82 */ /* 0x000fe20000000800 */
[----:B------:R-:W0:Y:S01]  /*0010*/  S2R R13, SR_CTAID.X ;  /* 0x00000000000d7919 */ /* 0x000e220000002500 */
[----:B------:R-:W0:Y:S02]  /*0020*/  LDCU UR4, c[0x0][0x3a0] ;  /* 0x00007400ff0477ac */ /* 0x000e240008000800 */
[----:B0-----:R-:W-:-:S13]  /*0030*/  ISETP.GE.AND P0, PT, R13, UR4, PT ;  /* 0x000000040d007c0c */ /* 0x001fda000bf06270 */
[----:B------:R-:W-:Y:S05]  /*0040*/  @P0 EXIT ;  /* 0x000000000000094d */ /* 0x000fea0003800000 */
[----:B------:R-:W0:Y:S01]  /*0050*/  LDC.64 R2, c[0x0][0x390] ;  /* 0x0000e400ff027b82 */ /* 0x000e220000000a00 */
[----:B------:R-:W1:Y:S07]  /*0060*/  LDCU.64 UR4, c[0x0][0x358] ;  /* 0x00006b00ff0477ac */ /* 0x000e6e0008000a00 */
[----:B------:R-:W2:Y:S01]  /*0070*/  LDC.64 R4, c[0x0][0x398] ;  /* 0x0000e600ff047b82 */ /* 0x000ea20000000a00 */
[----:B------:R-:W3:Y:S01]  /*0080*/  S2R R11, SR_TID.X ;  /* 0x00000000000b7919 */ /* 0x000ee20000002100 */
[----:B------:R-:W3:Y:S01]  /*0090*/  LDCU UR7, c[0x0][0x3a4] ;  /* 0x00007480ff0777ac */ /* 0x000ee20008000800 */
[----:B0-----:R-:W-:-:S06]  /*00a0*/  IMAD.WIDE.U32 R2, R13, 0x4, R2 ;  /* 0x000000040d027825 */ /* 0x001fcc00078e0002 */
[----:B-1----:R0:W5:Y:S01]  /*00b0*/  LDG.E.CONSTANT R2, desc[UR4][R2.64] ;  /* 0x0000000402027981 */ /* 0x002162000c1e9900 */
[----:B--2---:R-:W-:-:S06]  /*00c0*/  IMAD.WIDE.U32 R4, R13, 0x4, R4 ;  /* 0x000000040d047825 */ /* 0x004fcc00078e0004 */
[----:B------:R0:W5:Y:S01]  /*00d0*/  LDG.E.CONSTANT R5, desc[UR4][R4.64] ;  /* 0x0000000404057981 */ /* 0x000162000c1e9900 */
[----:B---3--:R-:W-:-:S13]  /*00e0*/  ISETP.GE.AND P0, PT, R11, UR7, PT ;  /* 0x000000070b007c0c */ /* 0x008fda000bf06270 */
[----:B0-----:R-:W-:Y:S05]  /*00f0*/  @P0 EXIT ;  /* 0x000000000000094d */ /* 0x001fea0003800000 */
[----:B------:R-:W0:Y:S01]  /*0100*/  LDC.64 R8, c[0x0][0x380] ;  /* 0x0000e000ff087b82 */ /* 0x000e220000000a00 */
[----:B-----5:R-:W-:Y:S01]  /*0110*/  IADD3 R0, PT, PT, R2, -0x1, R5 ;  /* 0xffffffff02007810 */ /* 0x020fe20007ffe005 */
[----:B------:R-:W1:Y:S06]  /*0120*/  LDCU UR6, c[0x0][0x360] ;  /* 0x00006c00ff0677ac */ /* 0x000e6c0008000800 */
[----:B------:R-:W2:Y:S02]  /*0130*/  LDC.64 R6, c[0x0][0x388] ;  /* 0x0000e200ff067b82 */ /* 0x000ea40000000a00 */
.L_x_11:
[----:B---3--:R-:W-:-:S04]  /*0140*/  IMAD R5, R0, UR7, R11 ;  /* 0x0000000700057c24 */ /* 0x008fc8000f8e020b */
[----:B0-----:R-:W-:-:S06]  /*0150*/  IMAD.WIDE R4, R5, 0x2, R8 ;  /* 0x0000000205047825 */ /* 0x001fcc00078e0208 */
[----:B------:R-:W3:Y:S01]  /*0160*/  LDG.E.U16.CONSTANT R5, desc[UR4][R4.64] ;  /* 0x0000000404057981 */ /* 0x000ee2000c1e9500 */
[----:B------:R-:W-:Y:S01]  /*0170*/  IMAD R3, R13, UR7, R11 ;  /* 0x000000070d037c24 */ /* 0x000fe2000f8e020b */
[----:B-1----:R-:W-:-:S03]  /*0180*/  IADD3 R11, PT, PT, R11, UR6, RZ ;  /* 0x000000060b0b7c10 */ /* 0x002fc6000fffe0ff */
[----:B--2---:R-:W-:Y:S01]  /*0190*/  IMAD.WIDE R2, R3, 0x2, R6 ;  /* 0x0000000203027825 */ /* 0x004fe200078e0206 */
[----:B------:R-:W-:-:S04]  /*01a0*/  ISETP.GE.AND P0, PT, R11, UR7, PT ;  /* 0x000000070b007c0c */ /* 0x000fc8000bf06270 */
[----:B---3--:R3:W-:Y:S09]  /*01b0*/  STG.E.U16 desc[UR4][R2.64], R5 ;  /* 0x0000000502007986 */ /* 0x0087f2000c101504 */
[----:B------:R-:W-:Y:S05]  /*01c0*/  @!P0 BRA `(.L_x_11) ;  /* 0xfffffffc00dc8947 */ /* 0x000fea000383ffff */
[----:B------:R-:W-:Y:S05]  /*01d0*/  EXIT ;  /* 0x000000000000794d */ /* 0x000fea0003800000 */
.L_x_12:
        /* <DEDUP_REMOVED lines=10> */
.L_x_18:


//--------------------- .text._ZN8pygpukit3ops5batch24gather_embeddings_kernelEPKiPK6__halfPS4_iii --------------------------
	.section	.text._ZN8pygpukit3ops5batch24gather_embeddings_kernelEPKiPK6__halfPS4_iii,"ax",@progbits
	.align	128
        .global         _ZN8pygpukit3ops5batch24gather_embeddings_kernelEPKiPK6__halfPS4_iii
        .type           _ZN8pygpukit3ops5batch24gather_embeddings_kernelEPKiPK6__halfPS4_iii,@function
        .size           _ZN8pygpukit3ops5batch24gather_embeddings_kernelEPKiPK6__halfPS4_iii,(.L_x_19 - _ZN8pygpukit3ops5batch24gather_embeddings_kernelEPKiPK6__halfPS4_iii)
        .other          _ZN8pygpukit3ops5batch24gather_embeddings_kernelEPKiPK6__halfPS4_iii,@"STO_CUDA_ENTRY STV_DEFAULT"
_ZN8pygpukit3ops5batch24gather_embeddings_kernelEPKiPK6__halfPS4_iii:
.text._ZN8pygpukit3ops5batch24gather_embeddings_kernelEPKiPK6__halfPS4_iii:
[----:B------:R-:W-:Y:S01]  /*0000*/  LDC R1, c[0x0][0x37c] ;  /* 0x0000df00ff017b82 */ /* 0x000fe20000000800 */
[----:B------:R-:W0:Y:S01]  /*0010*/  S2R R10, SR_CTAID.X ;  /* 0x00000000000a7919 */ /* 0x000e220000002500 */
[----:B------:R-:W0:Y:S02]  /*0020*/  LDCU UR4, c[0x0][0x398] ;  /* 0x00007300ff0477ac */ /* 0x000e240008000800 */
[----:B0-----:R-:W-:-:S13]  /*0030*/  ISETP.GE.AND P0, PT, R10, UR4, PT ;  /* 0x000000040a007c0c */ /* 0x001fda000bf06270 */
[----:B------:R-:W-:Y:S05]  /*0040*/  @P0 EXIT ;  /* 0x000000000000094d */ /* 0x000fea0003800000 */
[----:B------:R-:W0:Y:S01]  /*0050*/  LDC.64 R2, c[0x0][0x380] ;  /* 0x0000e000ff027b82 */ /* 0x000e220000000a00 */
[----:B------:R-:W1:Y:S01]  /*0060*/  LDCU.64 UR4, c[0x0][0x358] ;  /* 0x00006b00ff0477ac */ /* 0x000e620008000a00 */
[----:B------:R-:W2:Y:S01]  /*0070*/  LDCU UR6, c[0x0][0x3a0] ;  /* 0x00007400ff0677ac */ /* 0x000ea20008000800 */
[----:B0-----:R-:W-:-:S05]  /*0080*/  IMAD.WIDE.U32 R2, R10, 0x4, R2 ;  /* 0x000000040a027825 */ /* 0x001fca00078e0002 */
[----:B-1----:R-:W2:Y:S02]  /*0090*/  LDG.E.CONSTANT R0, desc[UR4][R2.64] ;  /* 0x0000000402007981 */ /* 0x002ea4000c1e9900 */
[----:B--2---:R-:W-:-:S04]  /*00a0*/  ISETP.GE.AND P0, PT, R0, UR6, PT ;  /* 0x0000000600007c0c */ /* 0x004fc8000bf06270 */
[----:B------:R-:W-:-:S13]  /*00b0*/  ISETP.LT.OR P0, PT, R0, RZ, P0 ;  /* 0x000000ff0000720c */ /* 0x000fda0000701670 */
[----:B------:R-:W-:Y:S05]  /*00c0*/  @P0 EXIT ;  /* 0x000000000000094d */ /* 0x000fea0003800000 */
[----:B------:R-:W0:Y:S01]  /*00d0*/  S2R R11, SR_TID.X ;  /* 0x00000000000b7919 */ /* 0x000e220000002100 */
[----:B------:R-:W0:Y:S02]  /*00e0*/  LDCU UR7, c[0x0][0x39c] ;  /* 0x00007380ff0777ac */ /* 0x000e240008000800 */
[----:B0-----:R-:W-:-:S13]  /*00f0*/  ISETP.GE.AND P0, PT, R11, UR7, PT ;  /* 0x000000070b007c0c */ /* 0x001fda000bf06270 */
[----:B------:R-:W-:Y:S05]  /*0100*/  @P0 EXIT ;  /* 0x000000000000094d */ /* 0x000fea0003800000 */
[----:B------:R-:W0:Y:S01]  /*0110*/  LDC.64 R6, c[0x0][0x390] ;  /* 0x0000e400ff067b82 */ /* 0x000e220000000a00 */
[----:B------:R-:W1:Y:S07]  /*0120*/  LDCU UR6, c[0x0][0x360] ;  /* 0x00006c00ff0677ac */ /* 0x000e6e0008000800 */
[----:B------:R-:W2:Y:S02]  /*0130*/  LDC.64 R8, c[0x0][0x388] ;  /* 0x0000e200ff087b82 */ /* 0x000ea40000000a00 */
.L_x_13:
[----:B---3--:R-:W-:-:S04]  /*0140*/  IMAD R5, R0, UR7, R11 ;  /* 0x0000000700057c24 */ /* 0x008fc8000f8e020b */
[----:B--2---:R-:W-:-:S06]  /*0150*/  IMAD.WIDE R4, R5, 0x2, R8 ;  /* 0x0000000205047825 */ /* 0x004fcc00078e0208 */
[----:B------:R-:W2:Y:S01]  /*0160*/  LDG.E.U16.CONSTANT R5, desc[UR4][R4.64] ;  /* 0x0000000404057981 */ /* 0x000ea2000c1e9500 */
[----:B------:R-:W-:Y:S01]  /*0170*/  IMAD R3, R10, UR7, R11 ;  /* 0x000000070a037c24 */ /* 0x000fe2000f8e020b */
[----:B-1----:R-:W-:-:S03]  /*0180*/  IADD3 R11, PT, PT, R11, UR6, RZ ;  /* 0x000000060b0b7c10 */ /* 0x002fc6000fffe0ff */
[----:B0-----:R-:W-:Y:S01]  /*0190*/  IMAD.WIDE R2, R3, 0x2, R6 ;  /* 0x0000000203027825 */ /* 0x001fe200078e0206 */
[----:B------:R-:W-:-:S04]  /*01a0*/  ISETP.GE.AND P0, PT, R11, UR7, PT ;  /* 0x000000070b007c0c */ /* 0x000fc8000bf06270 */
[----:B--2---:R3:W-:Y:S09]  /*01b0*/  STG.E.U16 desc[UR4][R2.64], R5 ;  /* 0x0000000502007986 */ /* 0x0047f2000c101504 */
[----:B------:R-:W-:Y:S05]  /*01c0*/  @!P0 BRA `(.L_x_13) ;  /* 0xfffffffc00dc8947 */ /* 0x000fea000383ffff */
[----:B------:R-:W-:Y:S05]  /*01d0*/  EXIT ;  /* 0x000000000000794d */ /* 0x000fea0003800000 */
.L_x_14:
        /* <DEDUP_REMOVED lines=10> */
.L_x_19:


//--------------------- .nv.shared._ZN8pygpukit3ops5batch16check_eos_kernelEPiPKiii --------------------------
	.section	.nv.shared._ZN8pygpukit3ops5batch16check_eos_kernelEPiPKiii,"aw",@nobits
	.sectionflags	@""
	.align	16
	.zero		1024


//--------------------- .nv.shared.reserved.0     --------------------------
	.section	.nv.shared.reserved.0,"aw",@nobits
	.weak		__nv_reservedSMEM_offset_0_alias
	.size		__nv_reservedSMEM_offset_0_alias, 0, 64
	.other		__nv_reservedSMEM_offset_0_alias,@"STO_CUDA_RESERVED_SHARED STV_DEFAULT"
__nv_reservedSMEM_offset_0_alias:
	.zero		0
	.zero		64


//--------------------- .nv.shared._ZN8pygpukit3ops5batch22argmax_sampling_kernelEPK6__halfPiii --------------------------
	.section	.nv.shared._ZN8pygpukit3ops5batch22argmax_sampling_kernelEPK6__halfPiii,"aw",@nobits
	.sectionflags	@""
	.align	16
	.zero		1024


//--------------------- .nv.shared._ZN8pygpukit3ops5batch27prepare_position_ids_kernelEPiPKiS4_S4_S4_i --------------------------
	.section	.nv.shared._ZN8pygpukit3ops5batch27prepare_position_ids_kernelEPiPKiS4_S4_S4_i,"aw",@nobits
	.sectionflags	@""
	.align	16
	.zero		1024


//--------------------- .nv.shared._ZN8pygpukit3ops5batch32scatter_last_token_logits_kernelEPK6__halfPS2_PKiS7_ii --------------------------
	.section	.nv.shared._ZN8pygpukit3ops5batch32scatter_last_token_logits_kernelEPK6__halfPS2_PKiS7_ii,"aw",@nobits
	.sectionflags	@""
	.align	16
	.zero		1024


//--------------------- .nv.shared._ZN8pygpukit3ops5batch24gather_embeddings_kernelEPKiPK6__halfPS4_iii --------------------------
	.section	.nv.shared._ZN8pygpukit3ops5batch24gather_embeddings_kernelEPKiPK6__halfPS4_iii,"aw",@nobits
	.sectionflags	@""
	.align	16
	.zero		1024


//--------------------- .nv.constant0._ZN8pygpukit3ops5batch16check_eos_kernelEPiPKiii --------------------------
	.section	.nv.constant0._ZN8pygpukit3ops5batch16check_eos_kernelEPiPKiii,"a",@progbits
	.sectionflags	@""
	.align	4
.nv.constant0._ZN8pygpukit3ops5batch16check_eos_kernelEPiPKiii:
	.zero		920


//--------------------- .nv.constant0._ZN8pygpukit3ops5batch22argmax_sampling_kernelEPK6__halfPiii --------------------------
	.section	.nv.constant0._ZN8pygpukit3ops5batch22argmax_sampling_kernelEPK6__halfPiii,"a",@progbits
	.sectionflags	@""
	.align	4
.nv.constant0._ZN8pygpukit3ops5batch22argmax_sampling_kernelEPK6__halfPiii:
	.zero		920


//--------------------- .nv.constant0._ZN8pygpukit3ops5batch27prepare_position_ids_kernelEPiPKiS4_S4_S4_i --------------------------
	.section	.nv.constant0._ZN8pygpukit3ops5batch27prepare_position_ids_kernelEPiPKiS4_S4_S4_i,"a",@progbits
	.sectionflags	@""
	.align	4
.nv.constant0._ZN8pygpukit3ops5batch27prepare_position_ids_kernelEPiPKiS4_S4_S4_i:
	.zero		940


//--------------------- .nv.constant0._ZN8pygpukit3ops5batch32scatter_last_token_logits_kernelEPK6__halfPS2_PKiS7_ii --------------------------
	.section	.nv.constant0._ZN8pygpukit3ops5batch32scatter_last_token_logits_kernelEPK6__halfPS2_PKiS7_ii,"a",@progbits
	.sectionflags	@""
	.align	4
.nv.constant0._ZN8pygpukit3ops5batch32scatter_last_token_logits_kernelEPK6__halfPS2_PKiS7_ii:
	.zero		936


//--------------------- .nv.constant0._ZN8pygpukit3ops5batch24gather_embeddings_kernelEPKiPK6__halfPS4_iii --------------------------
	.section	.nv.constant0._ZN8pygpukit3ops5batch24gather_embeddings_kernelEPKiPK6__halfPS4_iii,"a",@progbits
	.sectionflags	@""
	.align	4
.nv.constant0._ZN8pygpukit3ops5batch24gather_embeddings_kernelEPKiPK6__halfPS4_iii:
	.zero		932


//--------------------- SYMBOLS --------------------------

	.type		.nv.reservedSmem.offset0,@object
	.size		.nv.reservedSmem.offset0,0x4
	.type		.nv.reservedSmem.cap,@object
	.size		.nv.reservedSmem.cap,0x4
